//
// Generated by NVIDIA NVVM Compiler
//
// Compiler Build ID: CL-36424714
// Cuda compilation tools, release 13.0, V13.0.88
// Based on NVVM 20.0.0
//

.version 9.0
.target sm_100
.address_size 64

	// .globl	_Z11test_kernelPi

.visible .entry _Z11test_kernelPi(
	.param .u64 .ptr .align 1 _Z11test_kernelPi_param_0
)
{
	.reg .b32 	%r<5>;
	.reg .b64 	%rd<5>;

	ld.param.u64 	%rd1, [_Z11test_kernelPi_param_0];
	cvta.to.global.u64 	%rd2, %rd1;
	mov.u32 	%r1, %tid.x;
	mov.u32 	%r2, %ctaid.x;
	mov.u32 	%r3, %ntid.x;
	mad.lo.s32 	%r4, %r2, %r3, %r1;
	mul.wide.s32 	%rd3, %r4, 4;
	add.s64 	%rd4, %rd2, %rd3;
	st.global.u32 	[%rd4], %r4;
	ret;

}


// ===== COMPILED SASS (sm_100) =====

	.target	sm_100

	.elftype	@"ET_EXEC"


//--------------------- .note.nv.tkinfo           --------------------------
	.section	.note.nv.tkinfo,"",@"SHT_NOTE"
	.sectionflags	@"SHF_NOTE_NV_TKINFO"
	.tkinfo
        /*0018*/ 	.word	0x00000002
        /*0030*/ 	.string	""
        /*0030*/ 	.string	"ptxas"
        /*0030*/ 	.string	"Cuda compilation tools, release 13.0, V13.0.88"
        /*0030*/ 	.string	"Build cuda_13.0.r13.0/compiler.36424714_0"
        /*0030*/ 	.string	"-arch sm_100 -m 64 "



//--------------------- .note.nv.cuinfo           --------------------------
	.section	.note.nv.cuinfo,"",@"SHT_NOTE"
	.sectionflags	@"SHF_NOTE_NV_CUINFO"
        /*0018*/ 	.short	0x0002
        /*001a*/ 	.short	0x0064
        /*001c*/ 	.short	0x0082
	.zero		2


//--------------------- .nv.info                  --------------------------
	.section	.nv.info,"",@"SHT_CUDA_INFO"
	.align	4


	//----- nvinfo : EIATTR_REGCOUNT
	.align		4
        /*0000*/ 	.byte	0x04, 0x2f
        /*0002*/ 	.short	(.L_1 - .L_0)
	.align		4
.L_0:
        /*0004*/ 	.word	index@(_Z11test_kernelPi)
        /*0008*/ 	.word	0x00000008


	//----- nvinfo : EIATTR_FRAME_SIZE
	.align		4
.L_1:
        /*000c*/ 	.byte	0x04, 0x11
        /*000e*/ 	.short	(.L_3 - .L_2)
	.align		4
.L_2:
        /*0010*/ 	.word	index@(_Z11test_kernelPi)
        /*0014*/ 	.word	0x00000000


	//----- nvinfo : EIATTR_MIN_STACK_SIZE
	.align		4
.L_3:
        /*0018*/ 	.byte	0x04, 0x12
        /*001a*/ 	.short	(.L_5 - .L_4)
	.align		4
.L_4:
        /*001c*/ 	.word	index@(_Z11test_kernelPi)
        /*0020*/ 	.word	0x00000000
.L_5:


//--------------------- .nv.compat                --------------------------
	.section	.nv.compat,"",@"SHT_CUDA_COMPAT_INFO"
	.align	4
        /*0000*/ 	.byte	0x02, 0x09, 0x00, 0x00, 0x02, 0x02, 0x01, 0x00, 0x02, 0x05, 0x05, 0x00, 0x03, 0x07, 0x01, 0x01
        /*0010*/ 	.byte	0x02, 0x03, 0x00, 0x00, 0x02, 0x06, 0x01, 0x00, 0x04, 0x0b, 0x08, 0x00, 0x09, 0x00, 0x00, 0x00
        /*0020*/ 	.byte	0x00, 0x00, 0x00, 0x00


//--------------------- .nv.info._Z11test_kernelPi --------------------------
	.section	.nv.info._Z11test_kernelPi,"",@"SHT_CUDA_INFO"
	.sectionflags	@""
	.align	4


	//----- nvinfo : EIATTR_CUDA_API_VERSION
	.align		4
        /*0000*/ 	.byte	0x04, 0x37
        /*0002*/ 	.short	(.L_7 - .L_6)
.L_6:
        /*0004*/ 	.word	0x00000082


	//----- nvinfo : EIATTR_KPARAM_INFO
	.align		4
.L_7:
        /*0008*/ 	.byte	0x04, 0x17
        /*000a*/ 	.short	(.L_9 - .L_8)
.L_8:
        /*000c*/ 	.word	0x00000000
        /*0010*/ 	.short	0x0000
        /*0012*/ 	.short	0x0000
        /*0014*/ 	.byte	0x00, 0xf5, 0x21, 0x00


	//----- nvinfo : EIATTR_SPARSE_MMA_MASK
	.align		4
.L_9:
        /*0018*/ 	.byte	0x03, 0x50
        /*001a*/ 	.short	0x0000


	//----- nvinfo : EIATTR_MAXREG_COUNT
	.align		4
        /*001c*/ 	.byte	0x03, 0x1b
        /*001e*/ 	.short	0x00ff


	//----- nvinfo : EIATTR_MERCURY_ISA_VERSION
	.align		4
        /*0020*/ 	.byte	0x03, 0x5f
        /*0022*/ 	.short	0x0101


	//----- nvinfo : EIATTR_VRC_CTA_INIT_COUNT
	.align		4
        /*0024*/ 	.byte	0x02, 0x4a
	.zero		1
	.zero		1


	//----- nvinfo : EIATTR_EXIT_INSTR_OFFSETS
	.align		4
        /*0028*/ 	.byte	0x04, 0x1c
        /*002a*/ 	.short	(.L_11 - .L_10)


	//   ....[0]....
.L_10:
        /*002c*/ 	.word	0x00000090


	//----- nvinfo : EIATTR_CBANK_PARAM_SIZE
	.align		4
.L_11:
        /*0030*/ 	.byte	0x03, 0x19
        /*0032*/ 	.short	0x0008


	//----- nvinfo : EIATTR_PARAM_CBANK
	.align		4
        /*0034*/ 	.byte	0x04, 0x0a
        /*0036*/ 	.short	(.L_13 - .L_12)
	.align		4
.L_12:
        /*0038*/ 	.word	index@(.nv.constant0._Z11test_kernelPi)
        /*003c*/ 	.short	0x0380
        /*003e*/ 	.short	0x0008


	//----- nvinfo : EIATTR_SW_WAR
	.align		4
.L_13:
        /*0040*/ 	.byte	0x04, 0x36
        /*0042*/ 	.short	(.L_15 - .L_14)
.L_14:
        /*0044*/ 	.word	0x00000008
.L_15:


//--------------------- .nv.callgraph             --------------------------
	.section	.nv.callgraph,"",@"SHT_CUDA_CALLGRAPH"
	.align	4
	.sectionentsize	8
	.align		4
        /*0000*/ 	.word	0x00000000
	.align		4
        /*0004*/ 	.word	0xffffffff
	.align		4
        /*0008*/ 	.word	0x00000000
	.align		4
        /*000c*/ 	.word	0xfffffffe
	.align		4
        /*0010*/ 	.word	0x00000000
	.align		4
        /*0014*/ 	.word	0xfffffffd
	.align		4
        /*0018*/ 	.word	0x00000000
	.align		4
        /*001c*/ 	.word	0xfffffffc


//--------------------- .text._Z11test_kernelPi   --------------------------
	.section	.text._Z11test_kernelPi,"ax",@progbits
	.align	128
        .global         _Z11test_kernelPi
        .type           _Z11test_kernelPi,@function
        .size           _Z11test_kernelPi,(.L_x_1 - _Z11test_kernelPi)
        .other          _Z11test_kernelPi,@"STO_CUDA_ENTRY STV_DEFAULT"
_Z11test_kernelPi:
.text._Z11test_kernelPi:
[----:B------:R-:W-:Y:S01]  /*0000*/  LDC R1, c[0x0][0x37c] ;  /* 0x0000df00ff017b82 */ /* 0x000fe20000000800 */
[----:B------:R-:W0:Y:S07]  /*0010*/  S2R R5, SR_TID.X ;  /* 0x0000000000057919 */ /* 0x000e2e0000002100 */
[----:B------:R-:W0:Y:S01]  /*0020*/  S2UR UR6, SR_CTAID.X ;  /* 0x00000000000679c3 */ /* 0x000e220000002500 */
[----:B------:R-:W1:Y:S07]  /*0030*/  LDCU.64 UR4, c[0x0][0x358] ;  /* 0x00006b00ff0477ac */ /* 0x000e6e0008000a00 */
[----:B------:R-:W0:Y:S08]  /*0040*/  LDC R0, c[0x0][0x360] ;  /* 0x0000d800ff007b82 */ /* 0x000e300000000800 */
[----:B------:R-:W2:Y:S01]  /*0050*/  LDC.64 R2, c[0x0][0x380] ;  /* 0x0000e000ff027b82 */ /* 0x000ea20000000a00 */
[----:B0-----:R-:W-:-:S04]  /*0060*/  IMAD R5, R0, UR6, R5 ;  /* 0x0000000600057c24 */ /* 0x001fc8000f8e0205 */
[----:B--2---:R-:W-:-:S05]  /*0070*/  IMAD.WIDE R2, R5, 0x4, R2 ;  /* 0x0000000405027825 */ /* 0x004fca00078e0202 */
[----:B-1----:R-:W-:Y:S01]  /*0080*/  STG.E desc[UR4][R2.64], R5 ;  /* 0x0000000502007986 */ /* 0x002fe2000c101904 */
[----:B------:R-:W-:Y:S05]  /*0090*/  EXIT ;  /* 0x000000000000794d */ /* 0x000fea0003800000 */
.L_x_0:
[----:B------:R-:W-:-:S00]  /*00a0*/  BRA `(.L_x_0) ;  /* 0xfffffffc00fc7947 */ /* 0x000fc0000383ffff */
[----:B------:R-:W-:-:S00]  /*00b0*/  NOP ;  /* 0x0000000000007918 */ /* 0x000fc00000000000 */
        /* <DEDUP_REMOVED lines=12> */
.L_x_1:


//--------------------- .nv.shared.reserved.0     --------------------------
	.section	.nv.shared.reserved.0,"aw",@nobits
	.weak		__nv_reservedSMEM_offset_0_alias
	.size		__nv_reservedSMEM_offset_0_alias, 0, 64
	.other		__nv_reservedSMEM_offset_0_alias,@"STO_CUDA_RESERVED_SHARED STV_DEFAULT"
__nv_reservedSMEM_offset_0_alias:
	.zero		0
	.zero		64


//--------------------- .nv.constant0._Z11test_kernelPi --------------------------
	.section	.nv.constant0._Z11test_kernelPi,"a",@progbits
	.sectionflags	@""
	.align	4
.nv.constant0._Z11test_kernelPi:
	.zero		904


//--------------------- SYMBOLS --------------------------

	.type		.nv.reservedSmem.offset0,@object
	.size		.nv.reservedSmem.offset0,0x4
